//
// Generated by NVIDIA NVVM Compiler
//
// Compiler Build ID: CL-36424714
// Cuda compilation tools, release 13.0, V13.0.88
// Based on NVVM 20.0.0
//

.version 9.0
.target sm_100
.address_size 64

	// .globl	_Z22reverse_array_functionPdS_i

.visible .entry _Z22reverse_array_functionPdS_i(
	.param .u64 .ptr .align 1 _Z22reverse_array_functionPdS_i_param_0,
	.param .u64 .ptr .align 1 _Z22reverse_array_functionPdS_i_param_1,
	.param .u32 _Z22reverse_array_functionPdS_i_param_2
)
{
	.reg .pred 	%p<3>;
	.reg .b32 	%r<13>;
	.reg .b64 	%rd<9>;
	.reg .b64 	%fd<2>;

	ld.param.u64 	%rd3, [_Z22reverse_array_functionPdS_i_param_0];
	ld.param.u64 	%rd4, [_Z22reverse_array_functionPdS_i_param_1];
	ld.param.u32 	%r6, [_Z22reverse_array_functionPdS_i_param_2];
	mov.u32 	%r7, %ctaid.x;
	mov.u32 	%r1, %ntid.x;
	mov.u32 	%r8, %tid.x;
	mad.lo.s32 	%r12, %r7, %r1, %r8;
	setp.ge.s32 	%p1, %r12, %r6;
	@%p1 bra 	$L__BB0_3;
	mov.u32 	%r9, %nctaid.x;
	mul.lo.s32 	%r3, %r9, %r1;
	cvta.to.global.u64 	%rd1, %rd3;
	cvta.to.global.u64 	%rd2, %rd4;
$L__BB0_2:
	mul.wide.s32 	%rd5, %r12, 8;
	add.s64 	%rd6, %rd1, %rd5;
	ld.global.f64 	%fd1, [%rd6];
	not.b32 	%r10, %r12;
	add.s32 	%r11, %r6, %r10;
	mul.wide.s32 	%rd7, %r11, 8;
	add.s64 	%rd8, %rd2, %rd7;
	st.global.f64 	[%rd8], %fd1;
	add.s32 	%r12, %r12, %r3;
	setp.lt.s32 	%p2, %r12, %r6;
	@%p2 bra 	$L__BB0_2;
$L__BB0_3:
	ret;

}


// ===== COMPILED SASS (sm_100) =====

	.target	sm_100

	.elftype	@"ET_EXEC"


//--------------------- .note.nv.tkinfo           --------------------------
	.section	.note.nv.tkinfo,"",@"SHT_NOTE"
	.sectionflags	@"SHF_NOTE_NV_TKINFO"
	.tkinfo
        /*0018*/ 	.word	0x00000002
        /*0030*/ 	.string	""
        /*0030*/ 	.string	"ptxas"
        /*0030*/ 	.string	"Cuda compilation tools, release 13.0, V13.0.88"
        /*0030*/ 	.string	"Build cuda_13.0.r13.0/compiler.36424714_0"
        /*0030*/ 	.string	"-arch sm_100 -m 64 "



//--------------------- .note.nv.cuinfo           --------------------------
	.section	.note.nv.cuinfo,"",@"SHT_NOTE"
	.sectionflags	@"SHF_NOTE_NV_CUINFO"
        /*0018*/ 	.short	0x0002
        /*001a*/ 	.short	0x0064
        /*001c*/ 	.short	0x0082
	.zero		2


//--------------------- .nv.info                  --------------------------
	.section	.nv.info,"",@"SHT_CUDA_INFO"
	.align	4


	//----- nvinfo : EIATTR_REGCOUNT
	.align		4
        /*0000*/ 	.byte	0x04, 0x2f
        /*0002*/ 	.short	(.L_1 - .L_0)
	.align		4
.L_0:
        /*0004*/ 	.word	index@(_Z22reverse_array_functionPdS_i)
        /*0008*/ 	.word	0x0000000e


	//----- nvinfo : EIATTR_FRAME_SIZE
	.align		4
.L_1:
        /*000c*/ 	.byte	0x04, 0x11
        /*000e*/ 	.short	(.L_3 - .L_2)
	.align		4
.L_2:
        /*0010*/ 	.word	index@(_Z22reverse_array_functionPdS_i)
        /*0014*/ 	.word	0x00000000


	//----- nvinfo : EIATTR_MIN_STACK_SIZE
	.align		4
.L_3:
        /*0018*/ 	.byte	0x04, 0x12
        /*001a*/ 	.short	(.L_5 - .L_4)
	.align		4
.L_4:
        /*001c*/ 	.word	index@(_Z22reverse_array_functionPdS_i)
        /*0020*/ 	.word	0x00000000
.L_5:


//--------------------- .nv.compat                --------------------------
	.section	.nv.compat,"",@"SHT_CUDA_COMPAT_INFO"
	.align	4
        /*0000*/ 	.byte	0x02, 0x09, 0x00, 0x00, 0x02, 0x02, 0x01, 0x00, 0x02, 0x05, 0x05, 0x00, 0x03, 0x07, 0x01, 0x01
        /*0010*/ 	.byte	0x02, 0x03, 0x00, 0x00, 0x02, 0x06, 0x01, 0x00, 0x04, 0x0b, 0x08, 0x00, 0x09, 0x00, 0x00, 0x00
        /*0020*/ 	.byte	0x00, 0x00, 0x00, 0x00


//--------------------- .nv.info._Z22reverse_array_functionPdS_i --------------------------
	.section	.nv.info._Z22reverse_array_functionPdS_i,"",@"SHT_CUDA_INFO"
	.sectionflags	@""
	.align	4


	//----- nvinfo : EIATTR_CUDA_API_VERSION
	.align		4
        /*0000*/ 	.byte	0x04, 0x37
        /*0002*/ 	.short	(.L_7 - .L_6)
.L_6:
        /*0004*/ 	.word	0x00000082


	//----- nvinfo : EIATTR_KPARAM_INFO
	.align		4
.L_7:
        /*0008*/ 	.byte	0x04, 0x17
        /*000a*/ 	.short	(.L_9 - .L_8)
.L_8:
        /*000c*/ 	.word	0x00000000
        /*0010*/ 	.short	0x0002
        /*0012*/ 	.short	0x0010
        /*0014*/ 	.byte	0x00, 0xf0, 0x11, 0x00


	//----- nvinfo : EIATTR_KPARAM_INFO
	.align		4
.L_9:
        /*0018*/ 	.byte	0x04, 0x17
        /*001a*/ 	.short	(.L_11 - .L_10)
.L_10:
        /*001c*/ 	.word	0x00000000
        /*0020*/ 	.short	0x0001
        /*0022*/ 	.short	0x0008
        /*0024*/ 	.byte	0x00, 0xf5, 0x21, 0x00


	//----- nvinfo : EIATTR_KPARAM_INFO
	.align		4
.L_11:
        /*0028*/ 	.byte	0x04, 0x17
        /*002a*/ 	.short	(.L_13 - .L_12)
.L_12:
        /*002c*/ 	.word	0x00000000
        /*0030*/ 	.short	0x0000
        /*0032*/ 	.short	0x0000
        /*0034*/ 	.byte	0x00, 0xf5, 0x21, 0x00


	//----- nvinfo : EIATTR_SPARSE_MMA_MASK
	.align		4
.L_13:
        /*0038*/ 	.byte	0x03, 0x50
        /*003a*/ 	.short	0x0000


	//----- nvinfo : EIATTR_MAXREG_COUNT
	.align		4
        /*003c*/ 	.byte	0x03, 0x1b
        /*003e*/ 	.short	0x00ff


	//----- nvinfo : EIATTR_MERCURY_ISA_VERSION
	.align		4
        /*0040*/ 	.byte	0x03, 0x5f
        /*0042*/ 	.short	0x0101


	//----- nvinfo : EIATTR_VRC_CTA_INIT_COUNT
	.align		4
        /*0044*/ 	.byte	0x02, 0x4a
	.zero		1
	.zero		1


	//----- nvinfo : EIATTR_EXIT_INSTR_OFFSETS
	.align		4
        /*0048*/ 	.byte	0x04, 0x1c
        /*004a*/ 	.short	(.L_15 - .L_14)


	//   ....[0]....
.L_14:
        /*004c*/ 	.word	0x00000070


	//   ....[1]....
        /*0050*/ 	.word	0x00000160


	//----- nvinfo : EIATTR_CRS_STACK_SIZE
	.align		4
.L_15:
        /*0054*/ 	.byte	0x04, 0x1e
        /*0056*/ 	.short	(.L_17 - .L_16)
.L_16:
        /*0058*/ 	.word	0x00000000


	//----- nvinfo : EIATTR_CBANK_PARAM_SIZE
	.align		4
.L_17:
        /*005c*/ 	.byte	0x03, 0x19
        /*005e*/ 	.short	0x0014


	//----- nvinfo : EIATTR_PARAM_CBANK
	.align		4
        /*0060*/ 	.byte	0x04, 0x0a
        /*0062*/ 	.short	(.L_19 - .L_18)
	.align		4
.L_18:
        /*0064*/ 	.word	index@(.nv.constant0._Z22reverse_array_functionPdS_i)
        /*0068*/ 	.short	0x0380
        /*006a*/ 	.short	0x0014


	//----- nvinfo : EIATTR_SW_WAR
	.align		4
.L_19:
        /*006c*/ 	.byte	0x04, 0x36
        /*006e*/ 	.short	(.L_21 - .L_20)
.L_20:
        /*0070*/ 	.word	0x00000008
.L_21:


//--------------------- .nv.callgraph             --------------------------
	.section	.nv.callgraph,"",@"SHT_CUDA_CALLGRAPH"
	.align	4
	.sectionentsize	8
	.align		4
        /*0000*/ 	.word	0x00000000
	.align		4
        /*0004*/ 	.word	0xffffffff
	.align		4
        /*0008*/ 	.word	0x00000000
	.align		4
        /*000c*/ 	.word	0xfffffffe
	.align		4
        /*0010*/ 	.word	0x00000000
	.align		4
        /*0014*/ 	.word	0xfffffffd
	.align		4
        /*0018*/ 	.word	0x00000000
	.align		4
        /*001c*/ 	.word	0xfffffffc


//--------------------- .text._Z22reverse_array_functionPdS_i --------------------------
	.section	.text._Z22reverse_array_functionPdS_i,"ax",@progbits
	.align	128
        .global         _Z22reverse_array_functionPdS_i
        .type           _Z22reverse_array_functionPdS_i,@function
        .size           _Z22reverse_array_functionPdS_i,(.L_x_2 - _Z22reverse_array_functionPdS_i)
        .other          _Z22reverse_array_functionPdS_i,@"STO_CUDA_ENTRY STV_DEFAULT"
_Z22reverse_array_functionPdS_i:
.text._Z22reverse_array_functionPdS_i:
[----:B------:R-:W-:Y:S01]  /*0000*/  LDC R1, c[0x0][0x37c] ;  /* 0x0000df00ff017b82 */ /* 0x000fe20000000800 */
[----:B------:R-:W0:Y:S07]  /*0010*/  S2R R0, SR_TID.X ;  /* 0x0000000000007919 */ /* 0x000e2e0000002100 */
[----:B------:R-:W0:Y:S01]  /*0020*/  S2UR UR4, SR_CTAID.X ;  /* 0x00000000000479c3 */ /* 0x000e220000002500 */
[----:B------:R-:W1:Y:S07]  /*0030*/  LDCU UR5, c[0x0][0x390] ;  /* 0x00007200ff0577ac */ /* 0x000e6e0008000800 */
[----:B------:R-:W0:Y:S02]  /*0040*/  LDC R11, c[0x0][0x360] ;  /* 0x0000d800ff0b7b82 */ /* 0x000e240000000800 */
[----:B0-----:R-:W-:-:S05]  /*0050*/  IMAD R0, R11, UR4, R0 ;  /* 0x000000040b007c24 */ /* 0x001fca000f8e0200 */
[----:B-1----:R-:W-:-:S13]  /*0060*/  ISETP.GE.AND P0, PT, R0, UR5, PT ;  /* 0x0000000500007c0c */ /* 0x002fda000bf06270 */
[----:B------:R-:W-:Y:S05]  /*0070*/  @P0 EXIT ;  /* 0x000000000000094d */ /* 0x000fea0003800000 */
[----:B------:R-:W0:Y:S01]  /*0080*/  LDC.64 R6, c[0x0][0x380] ;  /* 0x0000e000ff067b82 */ /* 0x000e220000000a00 */
[----:B------:R-:W1:Y:S01]  /*0090*/  LDCU UR4, c[0x0][0x370] ;  /* 0x00006e00ff0477ac */ /* 0x000e620008000800 */
[----:B------:R-:W2:Y:S06]  /*00a0*/  LDCU.64 UR6, c[0x0][0x358] ;  /* 0x00006b00ff0677ac */ /* 0x000eac0008000a00 */
[----:B------:R-:W3:Y:S01]  /*00b0*/  LDC.64 R8, c[0x0][0x388] ;  /* 0x0000e200ff087b82 */ /* 0x000ee20000000a00 */
[----:B-1----:R-:W-:-:S07]  /*00c0*/  IMAD R11, R11, UR4, RZ ;  /* 0x000000040b0b7c24 */ /* 0x002fce000f8e02ff */
.L_x_0:
[----:B01----:R-:W-:-:S06]  /*00d0*/  IMAD.WIDE R2, R0, 0x8, R6 ;  /* 0x0000000800027825 */ /* 0x003fcc00078e0206 */
[----:B--2---:R-:W2:Y:S01]  /*00e0*/  LDG.E.64 R2, desc[UR6][R2.64] ;  /* 0x0000000602027981 */ /* 0x004ea2000c1e1b00 */
[-C--:B------:R-:W-:Y:S02]  /*00f0*/  LOP3.LUT R4, RZ, R0.reuse, RZ, 0x33, !PT ;  /* 0x00000000ff047212 */ /* 0x080fe400078e33ff */
[----:B------:R-:W-:Y:S02]  /*0100*/  IADD3 R0, PT, PT, R11, R0, RZ ;  /* 0x000000000b007210 */ /* 0x000fe40007ffe0ff */
[----:B------:R-:W-:Y:S02]  /*0110*/  IADD3 R5, PT, PT, R4, UR5, RZ ;  /* 0x0000000504057c10 */ /* 0x000fe4000fffe0ff */
[----:B------:R-:W-:-:S03]  /*0120*/  ISETP.GE.AND P0, PT, R0, UR5, PT ;  /* 0x0000000500007c0c */ /* 0x000fc6000bf06270 */
[----:B---3--:R-:W-:-:S05]  /*0130*/  IMAD.WIDE R4, R5, 0x8, R8 ;  /* 0x0000000805047825 */ /* 0x008fca00078e0208 */
[----:B--2---:R1:W-:Y:S05]  /*0140*/  STG.E.64 desc[UR6][R4.64], R2 ;  /* 0x0000000204007986 */ /* 0x0043ea000c101b06 */
[----:B------:R-:W-:Y:S05]  /*0150*/  @!P0 BRA `(.L_x_0) ;  /* 0xfffffffc00dc8947 */ /* 0x000fea000383ffff */
[----:B------:R-:W-:Y:S05]  /*0160*/  EXIT ;  /* 0x000000000000794d */ /* 0x000fea0003800000 */
.L_x_1:
[----:B------:R-:W-:-:S00]  /*0170*/  BRA `(.L_x_1) ;  /* 0xfffffffc00fc7947 */ /* 0x000fc0000383ffff */
[----:B------:R-:W-:-:S00]  /*0180*/  NOP ;  /* 0x0000000000007918 */ /* 0x000fc00000000000 */
[----:B------:R-:W-:-:S00]  /*0190*/  NOP ;  /* 0x0000000000007918 */ /* 0x000fc00000000000 */
[----:B------:R-:W-:-:S00]  /*01a0*/  NOP ;  /* 0x0000000000007918 */ /* 0x000fc00000000000 */
[----:B------:R-:W-:-:S00]  /*01b0*/  NOP ;  /* 0x0000000000007918 */ /* 0x000fc00000000000 */
[----:B------:R-:W-:-:S00]  /*01c0*/  NOP ;  /* 0x0000000000007918 */ /* 0x000fc00000000000 */
[----:B------:R-:W-:-:S00]  /*01d0*/  NOP ;  /* 0x0000000000007918 */ /* 0x000fc00000000000 */
[----:B------:R-:W-:-:S00]  /*01e0*/  NOP ;  /* 0x0000000000007918 */ /* 0x000fc00000000000 */
[----:B------:R-:W-:-:S00]  /*01f0*/  NOP ;  /* 0x0000000000007918 */ /* 0x000fc00000000000 */
.L_x_2:


//--------------------- .nv.shared.reserved.0     --------------------------
	.section	.nv.shared.reserved.0,"aw",@nobits
	.weak		__nv_reservedSMEM_offset_0_alias
	.size		__nv_reservedSMEM_offset_0_alias, 0, 64
	.other		__nv_reservedSMEM_offset_0_alias,@"STO_CUDA_RESERVED_SHARED STV_DEFAULT"
__nv_reservedSMEM_offset_0_alias:
	.zero		0
	.zero		64


//--------------------- .nv.constant0._Z22reverse_array_functionPdS_i --------------------------
	.section	.nv.constant0._Z22reverse_array_functionPdS_i,"a",@progbits
	.sectionflags	@""
	.align	4
.nv.constant0._Z22reverse_array_functionPdS_i:
	.zero		916


//--------------------- SYMBOLS --------------------------

	.type		.nv.reservedSmem.offset0,@object
	.size		.nv.reservedSmem.offset0,0x4
